//
// Generated by NVIDIA NVVM Compiler
//
// Compiler Build ID: CL-36424714
// Cuda compilation tools, release 13.0, V13.0.88
// Based on NVVM 20.0.0
//

.version 9.0
.target sm_100
.address_size 64

	// .globl	_Z16square_diff_meanPfS_S_S_S_

.visible .entry _Z16square_diff_meanPfS_S_S_S_(
	.param .u64 .ptr .align 1 _Z16square_diff_meanPfS_S_S_S__param_0,
	.param .u64 .ptr .align 1 _Z16square_diff_meanPfS_S_S_S__param_1,
	.param .u64 .ptr .align 1 _Z16square_diff_meanPfS_S_S_S__param_2,
	.param .u64 .ptr .align 1 _Z16square_diff_meanPfS_S_S_S__param_3,
	.param .u64 .ptr .align 1 _Z16square_diff_meanPfS_S_S_S__param_4
)
{
	.reg .pred 	%p<2>;
	.reg .b32 	%r<5>;
	.reg .b32 	%f<8>;
	.reg .b64 	%rd<17>;

	ld.param.u64 	%rd1, [_Z16square_diff_meanPfS_S_S_S__param_0];
	ld.param.u64 	%rd2, [_Z16square_diff_meanPfS_S_S_S__param_1];
	ld.param.u64 	%rd3, [_Z16square_diff_meanPfS_S_S_S__param_2];
	ld.param.u64 	%rd4, [_Z16square_diff_meanPfS_S_S_S__param_3];
	ld.param.u64 	%rd5, [_Z16square_diff_meanPfS_S_S_S__param_4];
	mov.u32 	%r2, %ctaid.x;
	mov.u32 	%r3, %ntid.x;
	mov.u32 	%r4, %tid.x;
	mad.lo.s32 	%r1, %r2, %r3, %r4;
	setp.gt.s32 	%p1, %r1, 9999;
	@%p1 bra 	$L__BB0_2;
	cvta.to.global.u64 	%rd6, %rd2;
	cvta.to.global.u64 	%rd7, %rd4;
	cvta.to.global.u64 	%rd8, %rd3;
	cvta.to.global.u64 	%rd9, %rd5;
	cvta.to.global.u64 	%rd10, %rd1;
	mul.wide.s32 	%rd11, %r1, 4;
	add.s64 	%rd12, %rd6, %rd11;
	ld.global.f32 	%f1, [%rd12];
	add.s64 	%rd13, %rd7, %rd11;
	ld.global.f32 	%f2, [%rd13];
	sub.f32 	%f3, %f1, %f2;
	add.s64 	%rd14, %rd8, %rd11;
	ld.global.f32 	%f4, [%rd14];
	add.s64 	%rd15, %rd9, %rd11;
	ld.global.f32 	%f5, [%rd15];
	sub.f32 	%f6, %f4, %f5;
	mul.f32 	%f7, %f3, %f6;
	add.s64 	%rd16, %rd10, %rd11;
	st.global.f32 	[%rd16], %f7;
$L__BB0_2:
	ret;

}


// ===== COMPILED SASS (sm_100) =====

	.target	sm_100

	.elftype	@"ET_EXEC"


//--------------------- .note.nv.tkinfo           --------------------------
	.section	.note.nv.tkinfo,"",@"SHT_NOTE"
	.sectionflags	@"SHF_NOTE_NV_TKINFO"
	.tkinfo
        /*0018*/ 	.word	0x00000002
        /*0030*/ 	.string	""
        /*0030*/ 	.string	"ptxas"
        /*0030*/ 	.string	"Cuda compilation tools, release 13.0, V13.0.88"
        /*0030*/ 	.string	"Build cuda_13.0.r13.0/compiler.36424714_0"
        /*0030*/ 	.string	"-arch sm_100 -m 64 "



//--------------------- .note.nv.cuinfo           --------------------------
	.section	.note.nv.cuinfo,"",@"SHT_NOTE"
	.sectionflags	@"SHF_NOTE_NV_CUINFO"
        /*0018*/ 	.short	0x0002
        /*001a*/ 	.short	0x0064
        /*001c*/ 	.short	0x0082
	.zero		2


//--------------------- .nv.info                  --------------------------
	.section	.nv.info,"",@"SHT_CUDA_INFO"
	.align	4


	//----- nvinfo : EIATTR_REGCOUNT
	.align		4
        /*0000*/ 	.byte	0x04, 0x2f
        /*0002*/ 	.short	(.L_1 - .L_0)
	.align		4
.L_0:
        /*0004*/ 	.word	index@(_Z16square_diff_meanPfS_S_S_S_)
        /*0008*/ 	.word	0x00000012


	//----- nvinfo : EIATTR_FRAME_SIZE
	.align		4
.L_1:
        /*000c*/ 	.byte	0x04, 0x11
        /*000e*/ 	.short	(.L_3 - .L_2)
	.align		4
.L_2:
        /*0010*/ 	.word	index@(_Z16square_diff_meanPfS_S_S_S_)
        /*0014*/ 	.word	0x00000000


	//----- nvinfo : EIATTR_MIN_STACK_SIZE
	.align		4
.L_3:
        /*0018*/ 	.byte	0x04, 0x12
        /*001a*/ 	.short	(.L_5 - .L_4)
	.align		4
.L_4:
        /*001c*/ 	.word	index@(_Z16square_diff_meanPfS_S_S_S_)
        /*0020*/ 	.word	0x00000000
.L_5:


//--------------------- .nv.compat                --------------------------
	.section	.nv.compat,"",@"SHT_CUDA_COMPAT_INFO"
	.align	4
        /*0000*/ 	.byte	0x02, 0x09, 0x00, 0x00, 0x02, 0x02, 0x01, 0x00, 0x02, 0x05, 0x05, 0x00, 0x03, 0x07, 0x01, 0x01
        /*0010*/ 	.byte	0x02, 0x03, 0x00, 0x00, 0x02, 0x06, 0x01, 0x00, 0x04, 0x0b, 0x08, 0x00, 0x09, 0x00, 0x00, 0x00
        /*0020*/ 	.byte	0x00, 0x00, 0x00, 0x00


//--------------------- .nv.info._Z16square_diff_meanPfS_S_S_S_ --------------------------
	.section	.nv.info._Z16square_diff_meanPfS_S_S_S_,"",@"SHT_CUDA_INFO"
	.sectionflags	@""
	.align	4


	//----- nvinfo : EIATTR_CUDA_API_VERSION
	.align		4
        /*0000*/ 	.byte	0x04, 0x37
        /*0002*/ 	.short	(.L_7 - .L_6)
.L_6:
        /*0004*/ 	.word	0x00000082


	//----- nvinfo : EIATTR_KPARAM_INFO
	.align		4
.L_7:
        /*0008*/ 	.byte	0x04, 0x17
        /*000a*/ 	.short	(.L_9 - .L_8)
.L_8:
        /*000c*/ 	.word	0x00000000
        /*0010*/ 	.short	0x0004
        /*0012*/ 	.short	0x0020
        /*0014*/ 	.byte	0x00, 0xf5, 0x21, 0x00


	//----- nvinfo : EIATTR_KPARAM_INFO
	.align		4
.L_9:
        /*0018*/ 	.byte	0x04, 0x17
        /*001a*/ 	.short	(.L_11 - .L_10)
.L_10:
        /*001c*/ 	.word	0x00000000
        /*0020*/ 	.short	0x0003
        /*0022*/ 	.short	0x0018
        /*0024*/ 	.byte	0x00, 0xf5, 0x21, 0x00


	//----- nvinfo : EIATTR_KPARAM_INFO
	.align		4
.L_11:
        /*0028*/ 	.byte	0x04, 0x17
        /*002a*/ 	.short	(.L_13 - .L_12)
.L_12:
        /*002c*/ 	.word	0x00000000
        /*0030*/ 	.short	0x0002
        /*0032*/ 	.short	0x0010
        /*0034*/ 	.byte	0x00, 0xf5, 0x21, 0x00


	//----- nvinfo : EIATTR_KPARAM_INFO
	.align		4
.L_13:
        /*0038*/ 	.byte	0x04, 0x17
        /*003a*/ 	.short	(.L_15 - .L_14)
.L_14:
        /*003c*/ 	.word	0x00000000
        /*0040*/ 	.short	0x0001
        /*0042*/ 	.short	0x0008
        /*0044*/ 	.byte	0x00, 0xf5, 0x21, 0x00


	//----- nvinfo : EIATTR_KPARAM_INFO
	.align		4
.L_15:
        /*0048*/ 	.byte	0x04, 0x17
        /*004a*/ 	.short	(.L_17 - .L_16)
.L_16:
        /*004c*/ 	.word	0x00000000
        /*0050*/ 	.short	0x0000
        /*0052*/ 	.short	0x0000
        /*0054*/ 	.byte	0x00, 0xf5, 0x21, 0x00


	//----- nvinfo : EIATTR_SPARSE_MMA_MASK
	.align		4
.L_17:
        /*0058*/ 	.byte	0x03, 0x50
        /*005a*/ 	.short	0x0000


	//----- nvinfo : EIATTR_MAXREG_COUNT
	.align		4
        /*005c*/ 	.byte	0x03, 0x1b
        /*005e*/ 	.short	0x00ff


	//----- nvinfo : EIATTR_MERCURY_ISA_VERSION
	.align		4
        /*0060*/ 	.byte	0x03, 0x5f
        /*0062*/ 	.short	0x0101


	//----- nvinfo : EIATTR_VRC_CTA_INIT_COUNT
	.align		4
        /*0064*/ 	.byte	0x02, 0x4a
	.zero		1
	.zero		1


	//----- nvinfo : EIATTR_EXIT_INSTR_OFFSETS
	.align		4
        /*0068*/ 	.byte	0x04, 0x1c
        /*006a*/ 	.short	(.L_19 - .L_18)


	//   ....[0]....
.L_18:
        /*006c*/ 	.word	0x00000060


	//   ....[1]....
        /*0070*/ 	.word	0x000001a0


	//----- nvinfo : EIATTR_CBANK_PARAM_SIZE
	.align		4
.L_19:
        /*0074*/ 	.byte	0x03, 0x19
        /*0076*/ 	.short	0x0028


	//----- nvinfo : EIATTR_PARAM_CBANK
	.align		4
        /*0078*/ 	.byte	0x04, 0x0a
        /*007a*/ 	.short	(.L_21 - .L_20)
	.align		4
.L_20:
        /*007c*/ 	.word	index@(.nv.constant0._Z16square_diff_meanPfS_S_S_S_)
        /*0080*/ 	.short	0x0380
        /*0082*/ 	.short	0x0028


	//----- nvinfo : EIATTR_SW_WAR
	.align		4
.L_21:
        /*0084*/ 	.byte	0x04, 0x36
        /*0086*/ 	.short	(.L_23 - .L_22)
.L_22:
        /*0088*/ 	.word	0x00000008
.L_23:


//--------------------- .nv.callgraph             --------------------------
	.section	.nv.callgraph,"",@"SHT_CUDA_CALLGRAPH"
	.align	4
	.sectionentsize	8
	.align		4
        /*0000*/ 	.word	0x00000000
	.align		4
        /*0004*/ 	.word	0xffffffff
	.align		4
        /*0008*/ 	.word	0x00000000
	.align		4
        /*000c*/ 	.word	0xfffffffe
	.align		4
        /*0010*/ 	.word	0x00000000
	.align		4
        /*0014*/ 	.word	0xfffffffd
	.align		4
        /*0018*/ 	.word	0x00000000
	.align		4
        /*001c*/ 	.word	0xfffffffc


//--------------------- .text._Z16square_diff_meanPfS_S_S_S_ --------------------------
	.section	.text._Z16square_diff_meanPfS_S_S_S_,"ax",@progbits
	.align	128
        .global         _Z16square_diff_meanPfS_S_S_S_
        .type           _Z16square_diff_meanPfS_S_S_S_,@function
        .size           _Z16square_diff_meanPfS_S_S_S_,(.L_x_1 - _Z16square_diff_meanPfS_S_S_S_)
        .other          _Z16square_diff_meanPfS_S_S_S_,@"STO_CUDA_ENTRY STV_DEFAULT"
_Z16square_diff_meanPfS_S_S_S_:
.text._Z16square_diff_meanPfS_S_S_S_:
[----:B------:R-:W-:Y:S01]  /*0000*/  LDC R1, c[0x0][0x37c] ;  /* 0x0000df00ff017b82 */ /* 0x000fe20000000800 */
[----:B------:R-:W0:Y:S07]  /*0010*/  S2R R0, SR_TID.X ;  /* 0x0000000000007919 */ /* 0x000e2e0000002100 */
[----:B------:R-:W0:Y:S08]  /*0020*/  S2UR UR4, SR_CTAID.X ;  /* 0x00000000000479c3 */ /* 0x000e300000002500 */
[----:B------:R-:W0:Y:S02]  /*0030*/  LDC R13, c[0x0][0x360] ;  /* 0x0000d800ff0d7b82 */ /* 0x000e240000000800 */
[----:B0-----:R-:W-:-:S05]  /*0040*/  IMAD R13, R13, UR4, R0 ;  /* 0x000000040d0d7c24 */ /* 0x001fca000f8e0200 */
[----:B------:R-:W-:-:S13]  /*0050*/  ISETP.GT.AND P0, PT, R13, 0x270f, PT ;  /* 0x0000270f0d00780c */ /* 0x000fda0003f04270 */
[----:B------:R-:W-:Y:S05]  /*0060*/  @P0 EXIT ;  /* 0x000000000000094d */ /* 0x000fea0003800000 */
[----:B------:R-:W0:Y:S01]  /*0070*/  LDC.64 R2, c[0x0][0x388] ;  /* 0x0000e200ff027b82 */ /* 0x000e220000000a00 */
[----:B------:R-:W1:Y:S07]  /*0080*/  LDCU.64 UR4, c[0x0][0x358] ;  /* 0x00006b00ff0477ac */ /* 0x000e6e0008000a00 */
[----:B------:R-:W2:Y:S08]  /*0090*/  LDC.64 R4, c[0x0][0x398] ;  /* 0x0000e600ff047b82 */ /* 0x000eb00000000a00 */
[----:B------:R-:W3:Y:S08]  /*00a0*/  LDC.64 R6, c[0x0][0x390] ;  /* 0x0000e400ff067b82 */ /* 0x000ef00000000a00 */
[----:B------:R-:W4:Y:S01]  /*00b0*/  LDC.64 R8, c[0x0][0x3a0] ;  /* 0x0000e800ff087b82 */ /* 0x000f220000000a00 */
[----:B0-----:R-:W-:-:S06]  /*00c0*/  IMAD.WIDE R2, R13, 0x4, R2 ;  /* 0x000000040d027825 */ /* 0x001fcc00078e0202 */
[----:B-1----:R-:W5:Y:S01]  /*00d0*/  LDG.E R2, desc[UR4][R2.64] ;  /* 0x0000000402027981 */ /* 0x002f62000c1e1900 */
[C---:B--2---:R-:W-:Y:S01]  /*00e0*/  IMAD.WIDE R4, R13.reuse, 0x4, R4 ;  /* 0x000000040d047825 */ /* 0x044fe200078e0204 */
[----:B------:R-:W0:Y:S05]  /*00f0*/  LDC.64 R10, c[0x0][0x380] ;  /* 0x0000e000ff0a7b82 */ /* 0x000e2a0000000a00 */
[----:B------:R-:W5:Y:S01]  /*0100*/  LDG.E R5, desc[UR4][R4.64] ;  /* 0x0000000404057981 */ /* 0x000f62000c1e1900 */
[----:B---3--:R-:W-:-:S06]  /*0110*/  IMAD.WIDE R6, R13, 0x4, R6 ;  /* 0x000000040d067825 */ /* 0x008fcc00078e0206 */
[----:B------:R-:W2:Y:S01]  /*0120*/  LDG.E R6, desc[UR4][R6.64] ;  /* 0x0000000406067981 */ /* 0x000ea2000c1e1900 */
[----:B----4-:R-:W-:-:S06]  /*0130*/  IMAD.WIDE R8, R13, 0x4, R8 ;  /* 0x000000040d087825 */ /* 0x010fcc00078e0208 */
[----:B------:R-:W2:Y:S01]  /*0140*/  LDG.E R9, desc[UR4][R8.64] ;  /* 0x0000000408097981 */ /* 0x000ea2000c1e1900 */
[----:B0-----:R-:W-:-:S04]  /*0150*/  IMAD.WIDE R10, R13, 0x4, R10 ;  /* 0x000000040d0a7825 */ /* 0x001fc800078e020a */
[----:B-----5:R-:W-:Y:S01]  /*0160*/  FADD R0, R2, -R5 ;  /* 0x8000000502007221 */ /* 0x020fe20000000000 */
[----:B--2---:R-:W-:-:S04]  /*0170*/  FADD R15, R6, -R9 ;  /* 0x80000009060f7221 */ /* 0x004fc80000000000 */
[----:B------:R-:W-:-:S05]  /*0180*/  FMUL R15, R0, R15 ;  /* 0x0000000f000f7220 */ /* 0x000fca0000400000 */
[----:B------:R-:W-:Y:S01]  /*0190*/  STG.E desc[UR4][R10.64], R15 ;  /* 0x0000000f0a007986 */ /* 0x000fe2000c101904 */
[----:B------:R-:W-:Y:S05]  /*01a0*/  EXIT ;  /* 0x000000000000794d */ /* 0x000fea0003800000 */
.L_x_0:
[----:B------:R-:W-:-:S00]  /*01b0*/  BRA `(.L_x_0) ;  /* 0xfffffffc00fc7947 */ /* 0x000fc0000383ffff */
[----:B------:R-:W-:-:S00]  /*01c0*/  NOP ;  /* 0x0000000000007918 */ /* 0x000fc00000000000 */
        /* <DEDUP_REMOVED lines=11> */
.L_x_1:


//--------------------- .nv.shared.reserved.0     --------------------------
	.section	.nv.shared.reserved.0,"aw",@nobits
	.weak		__nv_reservedSMEM_offset_0_alias
	.size		__nv_reservedSMEM_offset_0_alias, 0, 64
	.other		__nv_reservedSMEM_offset_0_alias,@"STO_CUDA_RESERVED_SHARED STV_DEFAULT"
__nv_reservedSMEM_offset_0_alias:
	.zero		0
	.zero		64


//--------------------- .nv.constant0._Z16square_diff_meanPfS_S_S_S_ --------------------------
	.section	.nv.constant0._Z16square_diff_meanPfS_S_S_S_,"a",@progbits
	.sectionflags	@""
	.align	4
.nv.constant0._Z16square_diff_meanPfS_S_S_S_:
	.zero		936


//--------------------- SYMBOLS --------------------------

	.type		.nv.reservedSmem.offset0,@object
	.size		.nv.reservedSmem.offset0,0x4
